//
// Generated by NVIDIA NVVM Compiler
//
// Compiler Build ID: CL-36424714
// Cuda compilation tools, release 13.0, V13.0.88
// Based on NVVM 20.0.0
//

.version 9.0
.target sm_100
.address_size 64

	// .globl	_Z9LayerNormPKfPfii
.extern .shared .align 16 .b8 shared[];

.visible .entry _Z9LayerNormPKfPfii(
	.param .u64 .ptr .align 1 _Z9LayerNormPKfPfii_param_0,
	.param .u64 .ptr .align 1 _Z9LayerNormPKfPfii_param_1,
	.param .u32 _Z9LayerNormPKfPfii_param_2,
	.param .u32 _Z9LayerNormPKfPfii_param_3
)
{
	.reg .pred 	%p<24>;
	.reg .b32 	%r<98>;
	.reg .b32 	%f<157>;
	.reg .b64 	%rd<9>;
	.reg .b64 	%fd<3>;

	ld.param.u64 	%rd3, [_Z9LayerNormPKfPfii_param_0];
	ld.param.u64 	%rd4, [_Z9LayerNormPKfPfii_param_1];
	ld.param.u32 	%r44, [_Z9LayerNormPKfPfii_param_2];
	ld.param.u32 	%r45, [_Z9LayerNormPKfPfii_param_3];
	mov.u32 	%r46, %ctaid.x;
	mov.u32 	%r47, %ntid.x;
	mov.u32 	%r48, %tid.x;
	mad.lo.s32 	%r1, %r46, %r47, %r48;
	mov.u32 	%r49, %ctaid.y;
	mov.u32 	%r2, %ntid.y;
	mov.u32 	%r97, %tid.y;
	mad.lo.s32 	%r50, %r49, %r2, %r97;
	setp.ge.s32 	%p1, %r1, %r44;
	setp.ge.s32 	%p2, %r50, %r45;
	or.pred  	%p3, %p1, %p2;
	@%p3 bra 	$L__BB0_30;
	setp.ge.u32 	%p4, %r97, %r45;
	@%p4 bra 	$L__BB0_4;
	mul.lo.s32 	%r4, %r45, %r1;
	cvta.to.global.u64 	%rd1, %rd3;
	mov.u32 	%r54, shared;
	mov.u32 	%r84, %r97;
$L__BB0_3:
	add.s32 	%r52, %r84, %r4;
	mul.wide.s32 	%rd5, %r52, 4;
	add.s64 	%rd6, %rd1, %rd5;
	ld.global.f32 	%f30, [%rd6];
	shl.b32 	%r53, %r84, 2;
	add.s32 	%r55, %r54, %r53;
	st.shared.f32 	[%r55], %f30;
	add.s32 	%r84, %r84, %r2;
	setp.lt.s32 	%p5, %r84, %r45;
	@%p5 bra 	$L__BB0_3;
$L__BB0_4:
	bar.sync 	0;
	and.b32  	%r7, %r45, 15;
	setp.lt.u32 	%p6, %r45, 16;
	mov.f32 	%f148, 0f00000000;
	mov.b32 	%r88, 0;
	@%p6 bra 	$L__BB0_7;
	and.b32  	%r88, %r45, 2147483632;
	mov.u32 	%r58, shared;
	add.s32 	%r85, %r58, 32;
	neg.s32 	%r86, %r88;
	mov.f32 	%f148, 0f00000000;
$L__BB0_6:
	.pragma "nounroll";
	ld.shared.v4.f32 	{%f34, %f35, %f36, %f37}, [%r85+-32];
	add.f32 	%f38, %f148, %f34;
	add.f32 	%f39, %f38, %f35;
	add.f32 	%f40, %f39, %f36;
	add.f32 	%f41, %f40, %f37;
	ld.shared.v4.f32 	{%f42, %f43, %f44, %f45}, [%r85+-16];
	add.f32 	%f46, %f41, %f42;
	add.f32 	%f47, %f46, %f43;
	add.f32 	%f48, %f47, %f44;
	add.f32 	%f49, %f48, %f45;
	ld.shared.v4.f32 	{%f50, %f51, %f52, %f53}, [%r85];
	add.f32 	%f54, %f49, %f50;
	add.f32 	%f55, %f54, %f51;
	add.f32 	%f56, %f55, %f52;
	add.f32 	%f57, %f56, %f53;
	ld.shared.v4.f32 	{%f58, %f59, %f60, %f61}, [%r85+16];
	add.f32 	%f62, %f57, %f58;
	add.f32 	%f63, %f62, %f59;
	add.f32 	%f64, %f63, %f60;
	add.f32 	%f148, %f64, %f61;
	add.s32 	%r86, %r86, 16;
	add.s32 	%r85, %r85, 64;
	setp.ne.s32 	%p7, %r86, 0;
	@%p7 bra 	$L__BB0_6;
$L__BB0_7:
	setp.eq.s32 	%p8, %r7, 0;
	@%p8 bra 	$L__BB0_16;
	and.b32  	%r15, %r45, 7;
	setp.lt.u32 	%p9, %r7, 8;
	@%p9 bra 	$L__BB0_10;
	shl.b32 	%r59, %r88, 2;
	mov.u32 	%r60, shared;
	add.s32 	%r61, %r60, %r59;
	ld.shared.f32 	%f66, [%r61];
	add.f32 	%f67, %f148, %f66;
	ld.shared.f32 	%f68, [%r61+4];
	add.f32 	%f69, %f67, %f68;
	ld.shared.f32 	%f70, [%r61+8];
	add.f32 	%f71, %f69, %f70;
	ld.shared.f32 	%f72, [%r61+12];
	add.f32 	%f73, %f71, %f72;
	ld.shared.f32 	%f74, [%r61+16];
	add.f32 	%f75, %f73, %f74;
	ld.shared.f32 	%f76, [%r61+20];
	add.f32 	%f77, %f75, %f76;
	ld.shared.f32 	%f78, [%r61+24];
	add.f32 	%f79, %f77, %f78;
	ld.shared.f32 	%f80, [%r61+28];
	add.f32 	%f148, %f79, %f80;
	add.s32 	%r88, %r88, 8;
$L__BB0_10:
	setp.eq.s32 	%p10, %r15, 0;
	@%p10 bra 	$L__BB0_16;
	and.b32  	%r18, %r45, 3;
	setp.lt.u32 	%p11, %r15, 4;
	@%p11 bra 	$L__BB0_13;
	shl.b32 	%r62, %r88, 2;
	mov.u32 	%r63, shared;
	add.s32 	%r64, %r63, %r62;
	ld.shared.f32 	%f82, [%r64];
	add.f32 	%f83, %f148, %f82;
	ld.shared.f32 	%f84, [%r64+4];
	add.f32 	%f85, %f83, %f84;
	ld.shared.f32 	%f86, [%r64+8];
	add.f32 	%f87, %f85, %f86;
	ld.shared.f32 	%f88, [%r64+12];
	add.f32 	%f148, %f87, %f88;
	add.s32 	%r88, %r88, 4;
$L__BB0_13:
	setp.eq.s32 	%p12, %r18, 0;
	@%p12 bra 	$L__BB0_16;
	shl.b32 	%r65, %r88, 2;
	mov.u32 	%r66, shared;
	add.s32 	%r91, %r66, %r65;
	neg.s32 	%r90, %r18;
$L__BB0_15:
	.pragma "nounroll";
	ld.shared.f32 	%f89, [%r91];
	add.f32 	%f148, %f148, %f89;
	add.s32 	%r91, %r91, 4;
	add.s32 	%r90, %r90, 1;
	setp.ne.s32 	%p13, %r90, 0;
	@%p13 bra 	$L__BB0_15;
$L__BB0_16:
	cvt.rn.f32.u32 	%f14, %r45;
	div.rn.f32 	%f15, %f148, %f14;
	and.b32  	%r27, %r45, 7;
	setp.lt.u32 	%p14, %r45, 8;
	mov.f32 	%f156, 0f00000000;
	mov.b32 	%r95, 0;
	@%p14 bra 	$L__BB0_19;
	and.b32  	%r95, %r45, 2147483640;
	mov.u32 	%r69, shared;
	add.s32 	%r92, %r69, 16;
	neg.s32 	%r93, %r95;
	mov.f32 	%f156, 0f00000000;
$L__BB0_18:
	.pragma "nounroll";
	ld.shared.v4.f32 	{%f93, %f94, %f95, %f96}, [%r92+-16];
	sub.f32 	%f97, %f93, %f15;
	fma.rn.f32 	%f98, %f97, %f97, %f156;
	sub.f32 	%f99, %f94, %f15;
	fma.rn.f32 	%f100, %f99, %f99, %f98;
	sub.f32 	%f101, %f95, %f15;
	fma.rn.f32 	%f102, %f101, %f101, %f100;
	sub.f32 	%f103, %f96, %f15;
	fma.rn.f32 	%f104, %f103, %f103, %f102;
	ld.shared.v4.f32 	{%f105, %f106, %f107, %f108}, [%r92];
	sub.f32 	%f109, %f105, %f15;
	fma.rn.f32 	%f110, %f109, %f109, %f104;
	sub.f32 	%f111, %f106, %f15;
	fma.rn.f32 	%f112, %f111, %f111, %f110;
	sub.f32 	%f113, %f107, %f15;
	fma.rn.f32 	%f114, %f113, %f113, %f112;
	sub.f32 	%f115, %f108, %f15;
	fma.rn.f32 	%f156, %f115, %f115, %f114;
	add.s32 	%r93, %r93, 8;
	add.s32 	%r92, %r92, 32;
	setp.ne.s32 	%p15, %r93, 0;
	@%p15 bra 	$L__BB0_18;
$L__BB0_19:
	setp.eq.s32 	%p16, %r27, 0;
	@%p16 bra 	$L__BB0_27;
	and.b32  	%r35, %r45, 3;
	setp.lt.u32 	%p17, %r27, 4;
	@%p17 bra 	$L__BB0_22;
	shl.b32 	%r70, %r95, 2;
	mov.u32 	%r71, shared;
	add.s32 	%r72, %r71, %r70;
	ld.shared.f32 	%f117, [%r72];
	sub.f32 	%f118, %f117, %f15;
	fma.rn.f32 	%f119, %f118, %f118, %f156;
	ld.shared.f32 	%f120, [%r72+4];
	sub.f32 	%f121, %f120, %f15;
	fma.rn.f32 	%f122, %f121, %f121, %f119;
	ld.shared.f32 	%f123, [%r72+8];
	sub.f32 	%f124, %f123, %f15;
	fma.rn.f32 	%f125, %f124, %f124, %f122;
	ld.shared.f32 	%f126, [%r72+12];
	sub.f32 	%f127, %f126, %f15;
	fma.rn.f32 	%f156, %f127, %f127, %f125;
	add.s32 	%r95, %r95, 4;
$L__BB0_22:
	setp.eq.s32 	%p18, %r35, 0;
	@%p18 bra 	$L__BB0_27;
	setp.eq.s32 	%p19, %r35, 1;
	@%p19 bra 	$L__BB0_25;
	shl.b32 	%r73, %r95, 2;
	mov.u32 	%r74, shared;
	add.s32 	%r75, %r74, %r73;
	ld.shared.f32 	%f129, [%r75];
	sub.f32 	%f130, %f129, %f15;
	fma.rn.f32 	%f131, %f130, %f130, %f156;
	ld.shared.f32 	%f132, [%r75+4];
	sub.f32 	%f133, %f132, %f15;
	fma.rn.f32 	%f156, %f133, %f133, %f131;
	add.s32 	%r95, %r95, 2;
$L__BB0_25:
	and.b32  	%r76, %r45, 1;
	setp.eq.b32 	%p20, %r76, 1;
	not.pred 	%p21, %p20;
	@%p21 bra 	$L__BB0_27;
	shl.b32 	%r77, %r95, 2;
	mov.u32 	%r78, shared;
	add.s32 	%r79, %r78, %r77;
	ld.shared.f32 	%f134, [%r79];
	sub.f32 	%f135, %f134, %f15;
	fma.rn.f32 	%f156, %f135, %f135, %f156;
$L__BB0_27:
	setp.ge.u32 	%p22, %r97, %r45;
	div.rn.f32 	%f136, %f156, %f14;
	cvt.f64.f32 	%fd1, %f136;
	add.f64 	%fd2, %fd1, 0d3E7AD7F29ABCAF48;
	cvt.rn.f32.f64 	%f28, %fd2;
	@%p22 bra 	$L__BB0_30;
	mul.lo.s32 	%r40, %r45, %r1;
	cvta.to.global.u64 	%rd2, %rd4;
	sqrt.rn.f32 	%f29, %f28;
	mov.u32 	%r81, shared;
$L__BB0_29:
	shl.b32 	%r80, %r97, 2;
	add.s32 	%r82, %r81, %r80;
	ld.shared.f32 	%f137, [%r82];
	sub.f32 	%f138, %f137, %f15;
	div.rn.f32 	%f139, %f138, %f29;
	add.s32 	%r83, %r97, %r40;
	mul.wide.s32 	%rd7, %r83, 4;
	add.s64 	%rd8, %rd2, %rd7;
	st.global.f32 	[%rd8], %f139;
	add.s32 	%r97, %r97, %r2;
	setp.lt.s32 	%p23, %r97, %r45;
	@%p23 bra 	$L__BB0_29;
$L__BB0_30:
	ret;

}


// ===== COMPILED SASS (sm_100) =====

	.target	sm_100

	.elftype	@"ET_EXEC"


//--------------------- .note.nv.tkinfo           --------------------------
	.section	.note.nv.tkinfo,"",@"SHT_NOTE"
	.sectionflags	@"SHF_NOTE_NV_TKINFO"
	.tkinfo
        /*0018*/ 	.word	0x00000002
        /*0030*/ 	.string	""
        /*0030*/ 	.string	"ptxas"
        /*0030*/ 	.string	"Cuda compilation tools, release 13.0, V13.0.88"
        /*0030*/ 	.string	"Build cuda_13.0.r13.0/compiler.36424714_0"
        /*0030*/ 	.string	"-arch sm_100 -m 64 "



//--------------------- .note.nv.cuinfo           --------------------------
	.section	.note.nv.cuinfo,"",@"SHT_NOTE"
	.sectionflags	@"SHF_NOTE_NV_CUINFO"
        /*0018*/ 	.short	0x0002
        /*001a*/ 	.short	0x0064
        /*001c*/ 	.short	0x0082
	.zero		2


//--------------------- .nv.info                  --------------------------
	.section	.nv.info,"",@"SHT_CUDA_INFO"
	.align	4


	//----- nvinfo : EIATTR_REGCOUNT
	.align		4
        /*0000*/ 	.byte	0x04, 0x2f
        /*0002*/ 	.short	(.L_1 - .L_0)
	.align		4
.L_0:
        /*0004*/ 	.word	index@(_Z9LayerNormPKfPfii)
        /*0008*/ 	.word	0x00000018


	//----- nvinfo : EIATTR_FRAME_SIZE
	.align		4
.L_1:
        /*000c*/ 	.byte	0x04, 0x11
        /*000e*/ 	.short	(.L_3 - .L_2)
	.align		4
.L_2:
        /*0010*/ 	.word	index@($__internal_1_$__cuda_sm3x_div_rn_noftz_f32_slowpath)
        /*0014*/ 	.word	0x00000000


	//----- nvinfo : EIATTR_FRAME_SIZE
	.align		4
.L_3:
        /*0018*/ 	.byte	0x04, 0x11
        /*001a*/ 	.short	(.L_5 - .L_4)
	.align		4
.L_4:
        /*001c*/ 	.word	index@($__internal_0_$__cuda_sm20_sqrt_rn_f32_slowpath)
        /*0020*/ 	.word	0x00000000


	//----- nvinfo : EIATTR_FRAME_SIZE
	.align		4
.L_5:
        /*0024*/ 	.byte	0x04, 0x11
        /*0026*/ 	.short	(.L_7 - .L_6)
	.align		4
.L_6:
        /*0028*/ 	.word	index@(_Z9LayerNormPKfPfii)
        /*002c*/ 	.word	0x00000000


	//----- nvinfo : EIATTR_MIN_STACK_SIZE
	.align		4
.L_7:
        /*0030*/ 	.byte	0x04, 0x12
        /*0032*/ 	.short	(.L_9 - .L_8)
	.align		4
.L_8:
        /*0034*/ 	.word	index@(_Z9LayerNormPKfPfii)
        /*0038*/ 	.word	0x00000000
.L_9:


//--------------------- .nv.compat                --------------------------
	.section	.nv.compat,"",@"SHT_CUDA_COMPAT_INFO"
	.align	4
        /*0000*/ 	.byte	0x02, 0x09, 0x00, 0x00, 0x02, 0x02, 0x01, 0x00, 0x02, 0x05, 0x05, 0x00, 0x03, 0x07, 0x01, 0x01
        /*0010*/ 	.byte	0x02, 0x03, 0x00, 0x00, 0x02, 0x06, 0x01, 0x00, 0x04, 0x0b, 0x08, 0x00, 0x01, 0x00, 0x00, 0x00
        /*0020*/ 	.byte	0x00, 0x00, 0x00, 0x00


//--------------------- .nv.info._Z9LayerNormPKfPfii --------------------------
	.section	.nv.info._Z9LayerNormPKfPfii,"",@"SHT_CUDA_INFO"
	.sectionflags	@""
	.align	4


	//----- nvinfo : EIATTR_CUDA_API_VERSION
	.align		4
        /*0000*/ 	.byte	0x04, 0x37
        /*0002*/ 	.short	(.L_11 - .L_10)
.L_10:
        /*0004*/ 	.word	0x00000082


	//----- nvinfo : EIATTR_KPARAM_INFO
	.align		4
.L_11:
        /*0008*/ 	.byte	0x04, 0x17
        /*000a*/ 	.short	(.L_13 - .L_12)
.L_12:
        /*000c*/ 	.word	0x00000000
        /*0010*/ 	.short	0x0003
        /*0012*/ 	.short	0x0014
        /*0014*/ 	.byte	0x00, 0xf0, 0x11, 0x00


	//----- nvinfo : EIATTR_KPARAM_INFO
	.align		4
.L_13:
        /*0018*/ 	.byte	0x04, 0x17
        /*001a*/ 	.short	(.L_15 - .L_14)
.L_14:
        /*001c*/ 	.word	0x00000000
        /*0020*/ 	.short	0x0002
        /*0022*/ 	.short	0x0010
        /*0024*/ 	.byte	0x00, 0xf0, 0x11, 0x00


	//----- nvinfo : EIATTR_KPARAM_INFO
	.align		4
.L_15:
        /*0028*/ 	.byte	0x04, 0x17
        /*002a*/ 	.short	(.L_17 - .L_16)
.L_16:
        /*002c*/ 	.word	0x00000000
        /*0030*/ 	.short	0x0001
        /*0032*/ 	.short	0x0008
        /*0034*/ 	.byte	0x00, 0xf5, 0x21, 0x00


	//----- nvinfo : EIATTR_KPARAM_INFO
	.align		4
.L_17:
        /*0038*/ 	.byte	0x04, 0x17
        /*003a*/ 	.short	(.L_19 - .L_18)
.L_18:
        /*003c*/ 	.word	0x00000000
        /*0040*/ 	.short	0x0000
        /*0042*/ 	.short	0x0000
        /*0044*/ 	.byte	0x00, 0xf5, 0x21, 0x00


	//----- nvinfo : EIATTR_SPARSE_MMA_MASK
	.align		4
.L_19:
        /*0048*/ 	.byte	0x03, 0x50
        /*004a*/ 	.short	0x0000


	//----- nvinfo : EIATTR_MAXREG_COUNT
	.align		4
        /*004c*/ 	.byte	0x03, 0x1b
        /*004e*/ 	.short	0x00ff


	//----- nvinfo : EIATTR_NUM_BARRIERS
	.align		4
        /*0050*/ 	.byte	0x02, 0x4c
        /*0052*/ 	.byte	0x01
	.zero		1


	//----- nvinfo : EIATTR_MERCURY_ISA_VERSION
	.align		4
        /*0054*/ 	.byte	0x03, 0x5f
        /*0056*/ 	.short	0x0101


	//----- nvinfo : EIATTR_VRC_CTA_INIT_COUNT
	.align		4
        /*0058*/ 	.byte	0x02, 0x4a
	.zero		1
	.zero		1


	//----- nvinfo : EIATTR_EXIT_INSTR_OFFSETS
	.align		4
        /*005c*/ 	.byte	0x04, 0x1c
        /*005e*/ 	.short	(.L_21 - .L_20)


	//   ....[0]....
.L_20:
        /*0060*/ 	.word	0x000000c0


	//   ....[1]....
        /*0064*/ 	.word	0x00000e20


	//   ....[2]....
        /*0068*/ 	.word	0x000010e0


	//----- nvinfo : EIATTR_CRS_STACK_SIZE
	.align		4
.L_21:
        /*006c*/ 	.byte	0x04, 0x1e
        /*006e*/ 	.short	(.L_23 - .L_22)
.L_22:
        /*0070*/ 	.word	0x00000000


	//----- nvinfo : EIATTR_CBANK_PARAM_SIZE
	.align		4
.L_23:
        /*0074*/ 	.byte	0x03, 0x19
        /*0076*/ 	.short	0x0018


	//----- nvinfo : EIATTR_PARAM_CBANK
	.align		4
        /*0078*/ 	.byte	0x04, 0x0a
        /*007a*/ 	.short	(.L_25 - .L_24)
	.align		4
.L_24:
        /*007c*/ 	.word	index@(.nv.constant0._Z9LayerNormPKfPfii)
        /*0080*/ 	.short	0x0380
        /*0082*/ 	.short	0x0018


	//----- nvinfo : EIATTR_SW_WAR
	.align		4
.L_25:
        /*0084*/ 	.byte	0x04, 0x36
        /*0086*/ 	.short	(.L_27 - .L_26)
.L_26:
        /*0088*/ 	.word	0x00000008
.L_27:


//--------------------- .nv.callgraph             --------------------------
	.section	.nv.callgraph,"",@"SHT_CUDA_CALLGRAPH"
	.align	4
	.sectionentsize	8
	.align		4
        /*0000*/ 	.word	0x00000000
	.align		4
        /*0004*/ 	.word	0xffffffff
	.align		4
        /*0008*/ 	.word	0x00000000
	.align		4
        /*000c*/ 	.word	0xfffffffe
	.align		4
        /*0010*/ 	.word	0x00000000
	.align		4
        /*0014*/ 	.word	0xfffffffd
	.align		4
        /*0018*/ 	.word	0x00000000
	.align		4
        /*001c*/ 	.word	0xfffffffc


//--------------------- .text._Z9LayerNormPKfPfii --------------------------
	.section	.text._Z9LayerNormPKfPfii,"ax",@progbits
	.align	128
        .global         _Z9LayerNormPKfPfii
        .type           _Z9LayerNormPKfPfii,@function
        .size           _Z9LayerNormPKfPfii,(.L_x_38 - _Z9LayerNormPKfPfii)
        .other          _Z9LayerNormPKfPfii,@"STO_CUDA_ENTRY STV_DEFAULT"
_Z9LayerNormPKfPfii:
.text._Z9LayerNormPKfPfii:
[----:B------:R-:W-:Y:S01]  /*0000*/  LDC R1, c[0x0][0x37c] ;  /* 0x0000df00ff017b82 */ /* 0x000fe20000000800 */
[----:B------:R-:W0:Y:S07]  /*0010*/  S2R R21, SR_TID.Y ;  /* 0x0000000000157919 */ /* 0x000e2e0000002200 */
[----:B------:R-:W1:Y:S01]  /*0020*/  LDC R20, c[0x0][0x360] ;  /* 0x0000d800ff147b82 */ /* 0x000e620000000800 */
[----:B------:R-:W2:Y:S01]  /*0030*/  LDCU.64 UR10, c[0x0][0x390] ;  /* 0x00007200ff0a77ac */ /* 0x000ea20008000a00 */
[----:B------:R-:W1:Y:S06]  /*0040*/  S2R R3, SR_TID.X ;  /* 0x0000000000037919 */ /* 0x000e6c0000002100 */
[----:B------:R-:W0:Y:S08]  /*0050*/  S2UR UR5, SR_CTAID.Y ;  /* 0x00000000000579c3 */ /* 0x000e300000002600 */
[----:B------:R-:W0:Y:S08]  /*0060*/  LDC R2, c[0x0][0x364] ;  /* 0x0000d900ff027b82 */ /* 0x000e300000000800 */
[----:B------:R-:W1:Y:S01]  /*0070*/  S2UR UR4, SR_CTAID.X ;  /* 0x00000000000479c3 */ /* 0x000e620000002500 */
[----:B0-----:R-:W-:-:S05]  /*0080*/  IMAD R0, R2, UR5, R21 ;  /* 0x0000000502007c24 */ /* 0x001fca000f8e0215 */
[----:B--2---:R-:W-:Y:S01]  /*0090*/  ISETP.GE.AND P0, PT, R0, UR11, PT ;  /* 0x0000000b00007c0c */ /* 0x004fe2000bf06270 */
[----:B-1----:R-:W-:-:S05]  /*00a0*/  IMAD R20, R20, UR4, R3 ;  /* 0x0000000414147c24 */ /* 0x002fca000f8e0203 */
[----:B------:R-:W-:-:S13]  /*00b0*/  ISETP.GE.OR P0, PT, R20, UR10, P0 ;  /* 0x0000000a14007c0c */ /* 0x000fda0008706670 */
[----:B------:R-:W-:Y:S05]  /*00c0*/  @P0 EXIT ;  /* 0x000000000000094d */ /* 0x000fea0003800000 */
[----:B------:R-:W-:Y:S01]  /*00d0*/  ISETP.GE.U32.AND P0, PT, R21, UR11, PT ;  /* 0x0000000b15007c0c */ /* 0x000fe2000bf06070 */
[----:B------:R-:W0:Y:S01]  /*00e0*/  LDCU.64 UR8, c[0x0][0x358] ;  /* 0x00006b00ff0877ac */ /* 0x000e220008000a00 */
[----:B------:R-:W-:Y:S11]  /*00f0*/  BSSY.RECONVERGENT B0, `(.L_x_0) ;  /* 0x000000f000007945 */ /* 0x000ff60003800200 */
[----:B------:R-:W-:Y:S05]  /*0100*/  @P0 BRA `(.L_x_1) ;  /* 0x0000000000340947 */ /* 0x000fea0003800000 */
[----:B------:R-:W1:Y:S01]  /*0110*/  S2R R5, SR_CgaCtaId ;  /* 0x0000000000057919 */ /* 0x000e620000008800 */
[----:B------:R-:W2:Y:S01]  /*0120*/  LDC.64 R6, c[0x0][0x380] ;  /* 0x0000e000ff067b82 */ /* 0x000ea20000000a00 */
[----:B------:R-:W-:Y:S02]  /*0130*/  MOV R0, 0x400 ;  /* 0x0000040000007802 */ /* 0x000fe40000000f00 */
[----:B------:R-:W-:Y:S02]  /*0140*/  MOV R3, R21 ;  /* 0x0000001500037202 */ /* 0x000fe40000000f00 */
[----:B-1----:R-:W-:-:S07]  /*0150*/  LEA R0, R5, R0, 0x18 ;  /* 0x0000000005007211 */ /* 0x002fce00078ec0ff */
.L_x_2:
[----:B------:R-:W-:-:S04]  /*0160*/  IMAD R5, R20, UR11, R3 ;  /* 0x0000000b14057c24 */ /* 0x000fc8000f8e0203 */
[----:B-12---:R-:W-:-:S06]  /*0170*/  IMAD.WIDE R4, R5, 0x4, R6 ;  /* 0x0000000405047825 */ /* 0x006fcc00078e0206 */
[----:B0-----:R-:W2:Y:S01]  /*0180*/  LDG.E R4, desc[UR8][R4.64] ;  /* 0x0000000804047981 */ /* 0x001ea2000c1e1900 */
[----:B------:R-:W-:Y:S02]  /*0190*/  LEA R9, R3, R0, 0x2 ;  /* 0x0000000003097211 */ /* 0x000fe400078e10ff */
[----:B------:R-:W-:-:S04]  /*01a0*/  IADD3 R3, PT, PT, R2, R3, RZ ;  /* 0x0000000302037210 */ /* 0x000fc80007ffe0ff */
[----:B------:R-:W-:Y:S01]  /*01b0*/  ISETP.GE.AND P0, PT, R3, UR11, PT ;  /* 0x0000000b03007c0c */ /* 0x000fe2000bf06270 */
[----:B--2---:R1:W-:-:S12]  /*01c0*/  STS [R9], R4 ;  /* 0x0000000409007388 */ /* 0x0043d80000000800 */
[----:B------:R-:W-:Y:S05]  /*01d0*/  @!P0 BRA `(.L_x_2) ;  /* 0xfffffffc00e08947 */ /* 0x000fea000383ffff */
.L_x_1:
[----:B0-----:R-:W-:Y:S05]  /*01e0*/  BSYNC.RECONVERGENT B0 ;  /* 0x0000000000007941 */ /* 0x001fea0003800200 */
.L_x_0:
[----:B------:R-:W-:Y:S01]  /*01f0*/  BAR.SYNC.DEFER_BLOCKING 0x0 ;  /* 0x0000000000007b1d */ /* 0x000fe20000010000 */
[----:B------:R-:W-:Y:S01]  /*0200*/  UISETP.GE.U32.AND UP0, UPT, UR11, 0x10, UPT ;  /* 0x000000100b00788c */ /* 0x000fe2000bf06070 */
[----:B------:R-:W-:Y:S01]  /*0210*/  HFMA2 R19, -RZ, RZ, 0, 0 ;  /* 0x00000000ff137431 */ /* 0x000fe200000001ff */
[----:B------:R-:W-:-:S03]  /*0220*/  ULOP3.LUT UR7, UR11, 0xf, URZ, 0xc0, !UPT ;  /* 0x0000000f0b077892 */ /* 0x000fc6000f8ec0ff */
[----:B------:R-:W-:-:S04]  /*0230*/  UMOV UR4, URZ ;  /* 0x000000ff00047c82 */ /* 0x000fc80008000000 */
[----:B------:R-:W-:Y:S05]  /*0240*/  BRA.U !UP0, `(.L_x_3) ;  /* 0x00000001087c7547 */ /* 0x000fea000b800000 */
[----:B------:R-:W0:Y:S01]  /*0250*/  S2UR UR6, SR_CgaCtaId ;  /* 0x00000000000679c3 */ /* 0x000e220000008800 */
[----:B------:R-:W-:Y:S01]  /*0260*/  UMOV UR5, 0x400 ;  /* 0x0000040000057882 */ /* 0x000fe20000000000 */
[----:B------:R-:W-:Y:S01]  /*0270*/  ULOP3.LUT UR4, UR11, 0x7ffffff0, URZ, 0xc0, !UPT ;  /* 0x7ffffff00b047892 */ /* 0x000fe2000f8ec0ff */
[----:B------:R-:W-:Y:S01]  /*0280*/  MOV R19, RZ ;  /* 0x000000ff00137202 */ /* 0x000fe20000000f00 */
[----:B0-----:R-:W-:Y:S02]  /*0290*/  ULEA UR5, UR6, UR5, 0x18 ;  /* 0x0000000506057291 */ /* 0x001fe4000f8ec0ff */
[----:B------:R-:W-:Y:S02]  /*02a0*/  UIADD3 UR6, UPT, UPT, -UR4, URZ, URZ ;  /* 0x000000ff04067290 */ /* 0x000fe4000fffe1ff */
[----:B------:R-:W-:-:S12]  /*02b0*/  UIADD3 UR5, UPT, UPT, UR5, 0x20, URZ ;  /* 0x0000002005057890 */ /* 0x000fd8000fffe0ff */
.L_x_4:
[----:B-1----:R-:W0:Y:S01]  /*02c0*/  LDS.128 R4, [UR5+-0x20] ;  /* 0xffffe005ff047984 */ /* 0x002e220008000c00 */
[----:B------:R-:W-:-:S03]  /*02d0*/  UIADD3 UR6, UPT, UPT, UR6, 0x10, URZ ;  /* 0x0000001006067890 */ /* 0x000fc6000fffe0ff */
[----:B------:R-:W1:Y:S01]  /*02e0*/  LDS.128 R8, [UR5+-0x10] ;  /* 0xfffff005ff087984 */ /* 0x000e620008000c00 */
[----:B------:R-:W-:-:S03]  /*02f0*/  UISETP.NE.AND UP0, UPT, UR6, URZ, UPT ;  /* 0x000000ff0600728c */ /* 0x000fc6000bf05270 */
[----:B------:R-:W2:Y:S01]  /*0300*/  LDS.128 R12, [UR5] ;  /* 0x00000005ff0c7984 */ /* 0x000ea20008000c00 */
[----:B0-----:R-:W-:-:S03]  /*0310*/  FADD R4, R4, R19 ;  /* 0x0000001304047221 */ /* 0x001fc60000000000 */
[----:B------:R-:W0:Y:S01]  /*0320*/  LDS.128 R16, [UR5+0x10] ;  /* 0x00001005ff107984 */ /* 0x000e220008000c00 */
[----:B------:R-:W-:Y:S01]  /*0330*/  UIADD3 UR5, UPT, UPT, UR5, 0x40, URZ ;  /* 0x0000004005057890 */ /* 0x000fe2000fffe0ff */
[----:B------:R-:W-:-:S04]  /*0340*/  FADD R5, R5, R4 ;  /* 0x0000000405057221 */ /* 0x000fc80000000000 */
[----:B------:R-:W-:-:S04]  /*0350*/  FADD R6, R6, R5 ;  /* 0x0000000506067221 */ /* 0x000fc80000000000 */
[----:B------:R-:W-:-:S04]  /*0360*/  FADD R7, R7, R6 ;  /* 0x0000000607077221 */ /* 0x000fc80000000000 */
[----:B-1----:R-:W-:-:S04]  /*0370*/  FADD R8, R7, R8 ;  /* 0x0000000807087221 */ /* 0x002fc80000000000 */
[----:B------:R-:W-:-:S04]  /*0380*/  FADD R9, R9, R8 ;  /* 0x0000000809097221 */ /* 0x000fc80000000000 */
[----:B------:R-:W-:-:S04]  /*0390*/  FADD R10, R10, R9 ;  /* 0x000000090a0a7221 */ /* 0x000fc80000000000 */
[----:B------:R-:W-:-:S04]  /*03a0*/  FADD R11, R11, R10 ;  /* 0x0000000a0b0b7221 */ /* 0x000fc80000000000 */
[----:B--2---:R-:W-:-:S04]  /*03b0*/  FADD R12, R11, R12 ;  /* 0x0000000c0b0c7221 */ /* 0x004fc80000000000 */
[----:B------:R-:W-:-:S04]  /*03c0*/  FADD R13, R13, R12 ;  /* 0x0000000c0d0d7221 */ /* 0x000fc80000000000 */
[----:B------:R-:W-:-:S04]  /*03d0*/  FADD R14, R14, R13 ;  /* 0x0000000d0e0e7221 */ /* 0x000fc80000000000 */
[----:B------:R-:W-:-:S04]  /*03e0*/  FADD R15, R15, R14 ;  /* 0x0000000e0f0f7221 */ /* 0x000fc80000000000 */
[----:B0-----:R-:W-:-:S04]  /*03f0*/  FADD R16, R15, R16 ;  /* 0x000000100f107221 */ /* 0x001fc80000000000 */
[----:B------:R-:W-:-:S04]  /*0400*/  FADD R17, R17, R16 ;  /* 0x0000001011117221 */ /* 0x000fc80000000000 */
[----:B------:R-:W-:-:S04]  /*0410*/  FADD R18, R18, R17 ;  /* 0x0000001112127221 */ /* 0x000fc80000000000 */
[----:B------:R-:W-:Y:S01]  /*0420*/  FADD R19, R19, R18 ;  /* 0x0000001213137221 */ /* 0x000fe20000000000 */
[----:B------:R-:W-:Y:S06]  /*0430*/  BRA.U UP0, `(.L_x_4) ;  /* 0xfffffffd00a07547 */ /* 0x000fec000b83ffff */
.L_x_3:
[----:B------:R-:W-:-:S09]  /*0440*/  UISETP.NE.AND UP0, UPT, UR7, URZ, UPT ;  /* 0x000000ff0700728c */ /* 0x000fd2000bf05270 */
[----:B------:R-:W-:Y:S05]  /*0450*/  BRA.U !UP0, `(.L_x_5) ;  /* 0x0000000108b87547 */ /* 0x000fea000b800000 */
[----:B------:R-:W-:Y:S02]  /*0460*/  UISETP.GE.U32.AND UP0, UPT, UR7, 0x8, UPT ;  /* 0x000000080700788c */ /* 0x000fe4000bf06070 */
[----:B------:R-:W-:-:S04]  /*0470*/  ULOP3.LUT UR10, UR11, 0x7, URZ, 0xc0, !UPT ;  /* 0x000000070b0a7892 */ /* 0x000fc8000f8ec0ff */
[----:B------:R-:W-:-:S03]  /*0480*/  UISETP.NE.AND UP1, UPT, UR10, URZ, UPT ;  /* 0x000000ff0a00728c */ /* 0x000fc6000bf25270 */
[----:B------:R-:W-:Y:S08]  /*0490*/  BRA.U !UP0, `(.L_x_6) ;  /* 0x00000001083c7547 */ /* 0x000ff0000b800000 */
[----:B------:R-:W0:Y:S01]  /*04a0*/  S2UR UR6, SR_CgaCtaId ;  /* 0x00000000000679c3 */ /* 0x000e220000008800 */
[----:B------:R-:W-:Y:S02]  /*04b0*/  UMOV UR5, 0x400 ;  /* 0x0000040000057882 */ /* 0x000fe40000000000 */
[----:B0-----:R-:W-:-:S04]  /*04c0*/  ULEA UR5, UR6, UR5, 0x18 ;  /* 0x0000000506057291 */ /* 0x001fc8000f8ec0ff */
[----:B------:R-:W-:Y:S02]  /*04d0*/  ULEA UR5, UR4, UR5, 0x2 ;  /* 0x0000000504057291 */ /* 0x000fe4000f8e10ff */
[----:B------:R-:W-:-:S07]  /*04e0*/  UIADD3 UR4, UPT, UPT, UR4, 0x8, URZ ;  /* 0x0000000804047890 */ /* 0x000fce000fffe0ff */
[----:B-1----:R-:W0:Y:S04]  /*04f0*/  LDS.128 R8, [UR5] ;  /* 0x00000005ff087984 */ /* 0x002e280008000c00 */
[----:B------:R-:W1:Y:S01]  /*0500*/  LDS.128 R4, [UR5+0x10] ;  /* 0x00001005ff047984 */ /* 0x000e620008000c00 */
[----:B0-----:R-:W-:-:S04]  /*0510*/  FADD R8, R19, R8 ;  /* 0x0000000813087221 */ /* 0x001fc80000000000 */
[----:B------:R-:W-:-:S04]  /*0520*/  FADD R9, R8, R9 ;  /* 0x0000000908097221 */ /* 0x000fc80000000000 */
[----:B------:R-:W-:-:S04]  /*0530*/  FADD R10, R9, R10 ;  /* 0x0000000a090a7221 */ /* 0x000fc80000000000 */
[----:B------:R-:W-:-:S04]  /*0540*/  FADD R11, R10, R11 ;  /* 0x0000000b0a0b7221 */ /* 0x000fc80000000000 */
[----:B-1----:R-:W-:-:S04]  /*0550*/  FADD R4, R11, R4 ;  /* 0x000000040b047221 */ /* 0x002fc80000000000 */
[----:B------:R-:W-:-:S04]  /*0560*/  FADD R5, R4, R5 ;  /* 0x0000000504057221 */ /* 0x000fc80000000000 */
[----:B------:R-:W-:-:S04]  /*0570*/  FADD R6, R5, R6 ;  /* 0x0000000605067221 */ /* 0x000fc80000000000 */
[----:B------:R-:W-:-:S07]  /*0580*/  FADD R19, R6, R7 ;  /* 0x0000000706137221 */ /* 0x000fce0000000000 */
.L_x_6:
        /* <DEDUP_REMOVED lines=10> */
[----:B-1----:R-:W0:Y:S02]  /*0630*/  LDS.128 R4, [UR6] ;  /* 0x00000006ff047984 */ /* 0x002e240008000c00 */
[----:B0-----:R-:W-:-:S04]  /*0640*/  FADD R4, R19, R4 ;  /* 0x0000000413047221 */ /* 0x001fc80000000000 */
[----:B------:R-:W-:-:S04]  /*0650*/  FADD R5, R4, R5 ;  /* 0x0000000504057221 */ /* 0x000fc80000000000 */
[----:B------:R-:W-:-:S04]  /*0660*/  FADD R6, R5, R6 ;  /* 0x0000000605067221 */ /* 0x000fc80000000000 */
[----:B------:R-:W-:-:S07]  /*0670*/  FADD R19, R6, R7 ;  /* 0x0000000706137221 */ /* 0x000fce0000000000 */
.L_x_7:
[----:B------:R-:W-:Y:S05]  /*0680*/  BRA.U !UP1, `(.L_x_5) ;  /* 0x00000001092c7547 */ /* 0x000fea000b800000 */
[----:B------:R-:W0:Y:S01]  /*0690*/  S2UR UR7, SR_CgaCtaId ;  /* 0x00000000000779c3 */ /* 0x000e220000008800 */
[----:B------:R-:W-:Y:S01]  /*06a0*/  UMOV UR6, 0x400 ;  /* 0x0000040000067882 */ /* 0x000fe20000000000 */
[----:B------:R-:W-:Y:S02]  /*06b0*/  UIADD3 UR5, UPT, UPT, -UR5, URZ, URZ ;  /* 0x000000ff05057290 */ /* 0x000fe4000fffe1ff */
[----:B0-----:R-:W-:-:S04]  /*06c0*/  ULEA UR6, UR7, UR6, 0x18 ;  /* 0x0000000607067291 */ /* 0x001fc8000f8ec0ff */
[----:B------:R-:W-:-:S12]  /*06d0*/  ULEA UR4, UR4, UR6, 0x2 ;  /* 0x0000000604047291 */ /* 0x000fd8000f8e10ff */
.L_x_8:
[----:B------:R-:W0:Y:S01]  /*06e0*/  LDS R0, [UR4] ;  /* 0x00000004ff007984 */ /* 0x000e220008000800 */
[----:B------:R-:W-:Y:S02]  /*06f0*/  UIADD3 UR5, UPT, UPT, UR5, 0x1, URZ ;  /* 0x0000000105057890 */ /* 0x000fe4000fffe0ff */
[----:B------:R-:W-:Y:S02]  /*0700*/  UIADD3 UR4, UPT, UPT, UR4, 0x4, URZ ;  /* 0x0000000404047890 */ /* 0x000fe4000fffe0ff */
[----:B------:R-:W-:Y:S01]  /*0710*/  UISETP.NE.AND UP0, UPT, UR5, URZ, UPT ;  /* 0x000000ff0500728c */ /* 0x000fe2000bf05270 */
[----:B0-----:R-:W-:-:S08]  /*0720*/  FADD R19, R0, R19 ;  /* 0x0000001300137221 */ /* 0x001fd00000000000 */
[----:B------:R-:W-:Y:S05]  /*0730*/  BRA.U UP0, `(.L_x_8) ;  /* 0xfffffffd00e87547 */ /* 0x000fea000b83ffff */
.L_x_5:
[----:B------:R-:W-:-:S04]  /*0740*/  I2FP.F32.U32 R3, UR11 ;  /* 0x0000000b00037c45 */ /* 0x000fc80008201000 */
[----:B------:R-:W0:Y:S08]  /*0750*/  MUFU.RCP R0, R3 ;  /* 0x0000000300007308 */ /* 0x000e300000001000 */
[----:B------:R-:W2:Y:S01]  /*0760*/  FCHK P0, R19, R3 ;  /* 0x0000000313007302 */ /* 0x000ea20000000000 */
[----:B0-----:R-:W-:-:S04]  /*0770*/  FFMA R5, -R3, R0, 1 ;  /* 0x3f80000003057423 */ /* 0x001fc80000000100 */
[----:B------:R-:W-:-:S04]  /*0780*/  FFMA R0, R0, R5, R0 ;  /* 0x0000000500007223 */ /* 0x000fc80000000000 */
[----:B------:R-:W-:-:S04]  /*0790*/  FFMA R12, R0, R19, RZ ;  /* 0x00000013000c7223 */ /* 0x000fc800000000ff */
[----:B------:R-:W-:-:S04]  /*07a0*/  FFMA R5, -R3, R12, R19 ;  /* 0x0000000c03057223 */ /* 0x000fc80000000113 */
[----:B------:R-:W-:Y:S01]  /*07b0*/  FFMA R12, R0, R5, R12 ;  /* 0x00000005000c7223 */ /* 0x000fe2000000000c */
[----:B--2---:R-:W-:Y:S06]  /*07c0*/  @!P0 BRA `(.L_x_9) ;  /* 0x0000000000108947 */ /* 0x004fec0003800000 */
[----:B------:R-:W-:Y:S02]  /*07d0*/  MOV R0, R19 ;  /* 0x0000001300007202 */ /* 0x000fe40000000f00 */
[----:B------:R-:W-:-:S07]  /*07e0*/  MOV R6, 0x800 ;  /* 0x0000080000067802 */ /* 0x000fce0000000f00 */
[----:B-1----:R-:W-:Y:S05]  /*07f0*/  CALL.REL.NOINC `($__internal_1_$__cuda_sm3x_div_rn_noftz_f32_slowpath) ;  /* 0x0000000800987944 */ /* 0x002fea0003c00000 */
[----:B------:R-:W-:-:S07]  /*0800*/  MOV R12, R0 ;  /* 0x00000000000c7202 */ /* 0x000fce0000000f00 */
.L_x_9:
[----:B------:R-:W0:Y:S01]  /*0810*/  LDCU UR7, c[0x0][0x394] ;  /* 0x00007280ff0777ac */ /* 0x000e220008000800 */
[----:B------:R-:W-:Y:S01]  /*0820*/  HFMA2 R14, -RZ, RZ, 0, 0 ;  /* 0x00000000ff0e7431 */ /* 0x000fe200000001ff */
[----:B------:R-:W-:Y:S01]  /*0830*/  UMOV UR4, URZ ;  /* 0x000000ff00047c82 */ /* 0x000fe20008000000 */
[----:B0-----:R-:W-:Y:S02]  /*0840*/  UISETP.GE.U32.AND UP1, UPT, UR7, 0x8, UPT ;  /* 0x000000080700788c */ /* 0x001fe4000bf26070 */
[----:B------:R-:W-:-:S04]  /*0850*/  ULOP3.LUT UR10, UR7, 0x7, URZ, 0xc0, !UPT ;  /* 0x00000007070a7892 */ /* 0x000fc8000f8ec0ff */
[----:B------:R-:W-:-:S03]  /*0860*/  UISETP.NE.AND UP0, UPT, UR10, URZ, UPT ;  /* 0x000000ff0a00728c */ /* 0x000fc6000bf05270 */
[----:B------:R-:W-:Y:S08]  /*0870*/  BRA.U !UP1, `(.L_x_10) ;  /* 0x0000000109747547 */ /* 0x000ff0000b800000 */
[----:B------:R-:W0:Y:S01]  /*0880*/  S2UR UR6, SR_CgaCtaId ;  /* 0x00000000000679c3 */ /* 0x000e220000008800 */
[----:B------:R-:W-:Y:S01]  /*0890*/  UMOV UR5, 0x400 ;  /* 0x0000040000057882 */ /* 0x000fe20000000000 */
[----:B------:R-:W-:Y:S01]  /*08a0*/  ULOP3.LUT UR4, UR7, 0x7ffffff8, URZ, 0xc0, !UPT ;  /* 0x7ffffff807047892 */ /* 0x000fe2000f8ec0ff */
[----:B------:R-:W-:Y:S01]  /*08b0*/  MOV R14, RZ ;  /* 0x000000ff000e7202 */ /* 0x000fe20000000f00 */
[----:B0-----:R-:W-:Y:S02]  /*08c0*/  ULEA UR5, UR6, UR5, 0x18 ;  /* 0x0000000506057291 */ /* 0x001fe4000f8ec0ff */
[----:B------:R-:W-:Y:S02]  /*08d0*/  UIADD3 UR6, UPT, UPT, -UR4, URZ, URZ ;  /* 0x000000ff04067290 */ /* 0x000fe4000fffe1ff */
[----:B------:R-:W-:-:S12]  /*08e0*/  UIADD3 UR5, UPT, UPT, UR5, 0x10, URZ ;  /* 0x0000001005057890 */ /* 0x000fd8000fffe0ff */
.L_x_11:
[----:B-1----:R-:W0:Y:S01]  /*08f0*/  LDS.128 R4, [UR5+-0x10] ;  /* 0xfffff005ff047984 */ /* 0x002e220008000c00 */
[----:B------:R-:W-:-:S03]  /*0900*/  UIADD3 UR6, UPT, UPT, UR6, 0x8, URZ ;  /* 0x0000000806067890 */ /* 0x000fc6000fffe0ff */
[----:B------:R-:W1:Y:S01]  /*0910*/  LDS.128 R8, [UR5] ;  /* 0x00000005ff087984 */ /* 0x000e620008000c00 */
[----:B------:R-:W-:Y:S02]  /*0920*/  UISETP.NE.AND UP1, UPT, UR6, URZ, UPT ;  /* 0x000000ff0600728c */ /* 0x000fe4000bf25270 */
[----:B------:R-:W-:Y:S01]  /*0930*/  UIADD3 UR5, UPT, UPT, UR5, 0x20, URZ ;  /* 0x0000002005057890 */ /* 0x000fe2000fffe0ff */
[--C-:B0-----:R-:W-:Y:S01]  /*0940*/  FADD R13, R4, -R12.reuse ;  /* 0x8000000c040d7221 */ /* 0x101fe20000000000 */
[--C-:B------:R-:W-:Y:S01]  /*0950*/  FADD R0, R5, -R12.reuse ;  /* 0x8000000c05007221 */ /* 0x100fe20000000000 */
[----:B------:R-:W-:Y:S02]  /*0960*/  FADD R6, R6, -R12 ;  /* 0x8000000c06067221 */ /* 0x000fe40000000000 */
[----:B------:R-:W-:Y:S01]  /*0970*/  FFMA R13, R13, R13, R14 ;  /* 0x0000000d0d0d7223 */ /* 0x000fe2000000000e */
[--C-:B-1----:R-:W-:Y:S01]  /*0980*/  FADD R8, R8, -R12.reuse ;  /* 0x8000000c08087221 */ /* 0x102fe20000000000 */
[--C-:B------:R-:W-:Y:S01]  /*0990*/  FADD R10, R10, -R12.reuse ;  /* 0x8000000c0a0a7221 */ /* 0x100fe20000000000 */
[--C-:B------:R-:W-:Y:S01]  /*09a0*/  FADD R14, R11, -R12.reuse ;  /* 0x8000000c0b0e7221 */ /* 0x100fe20000000000 */
[----:B------:R-:W-:Y:S01]  /*09b0*/  FFMA R13, R0, R0, R13 ;  /* 0x00000000000d7223 */ /* 0x000fe2000000000d */
[----:B------:R-:W-:-:S03]  /*09c0*/  FADD R0, R7, -R12 ;  /* 0x8000000c07007221 */ /* 0x000fc60000000000 */
[----:B------:R-:W-:-:S04]  /*09d0*/  FFMA R13, R6, R6, R13 ;  /* 0x00000006060d7223 */ /* 0x000fc8000000000d */
[----:B------:R-:W-:Y:S01]  /*09e0*/  FFMA R13, R0, R0, R13 ;  /* 0x00000000000d7223 */ /* 0x000fe2000000000d */
[----:B------:R-:W-:-:S03]  /*09f0*/  FADD R0, R9, -R12 ;  /* 0x8000000c09007221 */ /* 0x000fc60000000000 */
[----:B------:R-:W-:-:S04]  /*0a00*/  FFMA R13, R8, R8, R13 ;  /* 0x00000008080d7223 */ /* 0x000fc8000000000d */
[----:B------:R-:W-:-:S04]  /*0a10*/  FFMA R13, R0, R0, R13 ;  /* 0x00000000000d7223 */ /* 0x000fc8000000000d */
[----:B------:R-:W-:-:S04]  /*0a20*/  FFMA R13, R10, R10, R13 ;  /* 0x0000000a0a0d7223 */ /* 0x000fc8000000000d */
[----:B------:R-:W-:Y:S01]  /*0a30*/  FFMA R14, R14, R14, R13 ;  /* 0x0000000e0e0e7223 */ /* 0x000fe2000000000d */
[----:B------:R-:W-:Y:S06]  /*0a40*/  BRA.U UP1, `(.L_x_11) ;  /* 0xfffffffd01a87547 */ /* 0x000fec000b83ffff */
.L_x_10:
        /* <DEDUP_REMOVED lines=10> */
[----:B-1----:R-:W0:Y:S04]  /*0af0*/  LDS.64 R4, [UR5] ;  /* 0x00000005ff047984 */ /* 0x002e280008000a00 */
[----:B------:R-:W1:Y:S01]  /*0b00*/  LDS.64 R8, [UR5+0x8] ;  /* 0x00000805ff087984 */ /* 0x000e620008000a00 */
[----:B0-----:R-:W-:Y:S01]  /*0b10*/  FADD R7, R4, -R12 ;  /* 0x8000000c04077221 */ /* 0x001fe20000000000 */
[----:B------:R-:W-:-:S03]  /*0b20*/  FADD R0, -R12, R5 ;  /* 0x000000050c007221 */ /* 0x000fc60000000100 */
[----:B------:R-:W-:Y:S01]  /*0b30*/  FFMA R7, R7, R7, R14 ;  /* 0x0000000707077223 */ /* 0x000fe2000000000e */
[----:B-1----:R-:W-:Y:S01]  /*0b40*/  FADD R8, R8, -R12 ;  /* 0x8000000c08087221 */ /* 0x002fe20000000000 */
[----:B------:R-:W-:Y:S02]  /*0b50*/  FADD R14, -R12, R9 ;  /* 0x000000090c0e7221 */ /* 0x000fe40000000100 */
[----:B------:R-:W-:-:S04]  /*0b60*/  FFMA R7, R0, R0, R7 ;  /* 0x0000000000077223 */ /* 0x000fc80000000007 */
[----:B------:R-:W-:-:S04]  /*0b70*/  FFMA R7, R8, R8, R7 ;  /* 0x0000000808077223 */ /* 0x000fc80000000007 */
[----:B------:R-:W-:-:S07]  /*0b80*/  FFMA R14, R14, R14, R7 ;  /* 0x0000000e0e0e7223 */ /* 0x000fce0000000007 */
.L_x_13:
[----:B------:R-:W-:Y:S05]  /*0b90*/  BRA.U !UP1, `(.L_x_12) ;  /* 0x0000000109587547 */ /* 0x000fea000b800000 */
[----:B------:R-:W-:Y:S02]  /*0ba0*/  UISETP.NE.AND UP0, UPT, UR11, 0x1, UPT ;  /* 0x000000010b00788c */ /* 0x000fe4000bf05270 */
[----:B------:R-:W-:-:S04]  /*0bb0*/  ULOP3.LUT UR5, UR7, 0x1, URZ, 0xc0, !UPT ;  /* 0x0000000107057892 */ /* 0x000fc8000f8ec0ff */
[----:B------:R-:W-:-:S03]  /*0bc0*/  UISETP.NE.U32.AND UP1, UPT, UR5, 0x1, UPT ;  /* 0x000000010500788c */ /* 0x000fc6000bf25070 */
[----:B------:R-:W-:Y:S08]  /*0bd0*/  BRA.U !UP0, `(.L_x_14) ;  /* 0x0000000108287547 */ /* 0x000ff0000b800000 */
[----:B------:R-:W0:Y:S01]  /*0be0*/  S2UR UR6, SR_CgaCtaId ;  /* 0x00000000000679c3 */ /* 0x000e220000008800 */
[----:B------:R-:W-:Y:S02]  /*0bf0*/  UMOV UR5, 0x400 ;  /* 0x0000040000057882 */ /* 0x000fe40000000000 */
[----:B0-----:R-:W-:-:S04]  /*0c00*/  ULEA UR5, UR6, UR5, 0x18 ;  /* 0x0000000506057291 */ /* 0x001fc8000f8ec0ff */
[----:B------:R-:W-:Y:S02]  /*0c10*/  ULEA UR5, UR4, UR5, 0x2 ;  /* 0x0000000504057291 */ /* 0x000fe4000f8e10ff */
[----:B------:R-:W-:-:S07]  /*0c20*/  UIADD3 UR4, UPT, UPT, UR4, 0x2, URZ ;  /* 0x0000000204047890 */ /* 0x000fce000fffe0ff */
[----:B-1----:R-:W0:Y:S02]  /*0c30*/  LDS.64 R4, [UR5] ;  /* 0x00000005ff047984 */ /* 0x002e240008000a00 */
[----:B0-----:R-:W-:Y:S01]  /*0c40*/  FADD R7, R4, -R12 ;  /* 0x8000000c04077221 */ /* 0x001fe20000000000 */
[----:B------:R-:W-:-:S03]  /*0c50*/  FADD R5, -R12, R5 ;  /* 0x000000050c057221 */ /* 0x000fc60000000100 */
[----:B------:R-:W-:-:S04]  /*0c60*/  FFMA R14, R7, R7, R14 ;  /* 0x00000007070e7223 */ /* 0x000fc8000000000e */
[----:B------:R-:W-:-:S07]  /*0c70*/  FFMA R14, R5, R5, R14 ;  /* 0x00000005050e7223 */ /* 0x000fce000000000e */
.L_x_14:
[----:B------:R-:W-:Y:S05]  /*0c80*/  BRA.U UP1, `(.L_x_12) ;  /* 0x00000001011c7547 */ /* 0x000fea000b800000 */
[----:B------:R-:W0:Y:S01]  /*0c90*/  S2UR UR6, SR_CgaCtaId ;  /* 0x00000000000679c3 */ /* 0x000e220000008800 */
[----:B------:R-:W-:Y:S02]  /*0ca0*/  UMOV UR5, 0x400 ;  /* 0x0000040000057882 */ /* 0x000fe40000000000 */
[----:B0-----:R-:W-:-:S04]  /*0cb0*/  ULEA UR5, UR6, UR5, 0x18 ;  /* 0x0000000506057291 */ /* 0x001fc8000f8ec0ff */
[----:B------:R-:W-:-:S09]  /*0cc0*/  ULEA UR4, UR4, UR5, 0x2 ;  /* 0x0000000504047291 */ /* 0x000fd2000f8e10ff */
[----:B------:R-:W0:Y:S02]  /*0cd0*/  LDS R5, [UR4] ;  /* 0x00000004ff057984 */ /* 0x000e240008000800 */
[----:B0-----:R-:W-:-:S04]  /*0ce0*/  FADD R5, R5, -R12 ;  /* 0x8000000c05057221 */ /* 0x001fc80000000000 */
[----:B------:R-:W-:-:S07]  /*0cf0*/  FFMA R14, R5, R5, R14 ;  /* 0x00000005050e7223 */ /* 0x000fce000000000e */
.L_x_12:
[----:B------:R-:W0:Y:S01]  /*0d00*/  MUFU.RCP R0, R3 ;  /* 0x0000000300007308 */ /* 0x000e220000001000 */
[----:B------:R-:W-:Y:S01]  /*0d10*/  ISETP.GE.U32.AND P2, PT, R21, UR7, PT ;  /* 0x0000000715007c0c */ /* 0x000fe2000bf46070 */
[----:B------:R-:W-:Y:S06]  /*0d20*/  BSSY.RECONVERGENT B0, `(.L_x_15) ;  /* 0x000000b000007945 */ /* 0x000fec0003800200 */
[----:B------:R-:W2:Y:S01]  /*0d30*/  FCHK P0, R14, R3 ;  /* 0x000000030e007302 */ /* 0x000ea20000000000 */
[----:B0-----:R-:W-:-:S04]  /*0d40*/  FFMA R5, -R3, R0, 1 ;  /* 0x3f80000003057423 */ /* 0x001fc80000000100 */
[----:B------:R-:W-:-:S04]  /*0d50*/  FFMA R0, R0, R5, R0 ;  /* 0x0000000500007223 */ /* 0x000fc80000000000 */
[----:B------:R-:W-:-:S04]  /*0d60*/  FFMA R5, R0, R14, RZ ;  /* 0x0000000e00057223 */ /* 0x000fc800000000ff */
[----:B-1----:R-:W-:-:S04]  /*0d70*/  FFMA R4, -R3, R5, R14 ;  /* 0x0000000503047223 */ /* 0x002fc8000000010e */
[----:B------:R-:W-:Y:S01]  /*0d80*/  FFMA R0, R0, R4, R5 ;  /* 0x0000000400007223 */ /* 0x000fe20000000005 */
[----:B--2---:R-:W-:Y:S06]  /*0d90*/  @!P0 BRA `(.L_x_16) ;  /* 0x00000000000c8947 */ /* 0x004fec0003800000 */
[----:B------:R-:W-:Y:S02]  /*0da0*/  MOV R0, R14 ;  /* 0x0000000e00007202 */ /* 0x000fe40000000f00 */
[----:B------:R-:W-:-:S07]  /*0db0*/  MOV R6, 0xdd0 ;  /* 0x00000dd000067802 */ /* 0x000fce0000000f00 */
[----:B------:R-:W-:Y:S05]  /*0dc0*/  CALL.REL.NOINC `($__internal_1_$__cuda_sm3x_div_rn_noftz_f32_slowpath) ;  /* 0x0000000400247944 */ /* 0x000fea0003c00000 */
.L_x_16:
[----:B------:R-:W-:Y:S05]  /*0dd0*/  BSYNC.RECONVERGENT B0 ;  /* 0x0000000000007941 */ /* 0x000fea0003800200 */
.L_x_15:
[----:B------:R-:W0:Y:S01]  /*0de0*/  F2F.F64.F32 R4, R0 ;  /* 0x0000000000047310 */ /* 0x000e220000201800 */
[----:B------:R-:W-:Y:S01]  /*0df0*/  UMOV UR4, 0x9abcaf48 ;  /* 0x9abcaf4800047882 */ /* 0x000fe20000000000 */
[----:B------:R-:W-:Y:S02]  /*0e00*/  UMOV UR5, 0x3e7ad7f2 ;  /* 0x3e7ad7f200057882 */ /* 0x000fe40000000000 */
[----:B0-----:R-:W-:Y:S01]  /*0e10*/  DADD R4, R4, UR4 ;  /* 0x0000000404047e29 */ /* 0x001fe20008000000 */
[----:B------:R-:W-:Y:S10]  /*0e20*/  @P2 EXIT ;  /* 0x000000000000294d */ /* 0x000ff40003800000 */
[----:B------:R-:W0:Y:S01]  /*0e30*/  F2F.F32.F64 R6, R4 ;  /* 0x0000000400067310 */ /* 0x000e220000301000 */
[----:B------:R-:W-:Y:S01]  /*0e40*/  BSSY.RECONVERGENT B0, `(.L_x_17) ;  /* 0x000000e000007945 */ /* 0x000fe20003800200 */
[----:B0-----:R-:W-:-:S06]  /*0e50*/  IADD3 R0, PT, PT, R6, -0xd000000, RZ ;  /* 0xf300000006007810 */ /* 0x001fcc0007ffe0ff */
[----:B------:R0:W1:Y:S01]  /*0e60*/  MUFU.RSQ R7, R6 ;  /* 0x0000000600077308 */ /* 0x0000620000001400 */
[----:B------:R-:W-:-:S13]  /*0e70*/  ISETP.GT.U32.AND P0, PT, R0, 0x727fffff, PT ;  /* 0x727fffff0000780c */ /* 0x000fda0003f04070 */
[----:B0-----:R-:W-:Y:S05]  /*0e80*/  @!P0 BRA `(.L_x_18) ;  /* 0x0000000000148947 */ /* 0x001fea0003800000 */
[----:B------:R-:W-:Y:S01]  /*0e90*/  BSSY.RECONVERGENT B1, `(.L_x_19) ;  /* 0x0000003000017945 */ /* 0x000fe20003800200 */
[----:B------:R-:W-:-:S07]  /*0ea0*/  MOV R8, 0xec0 ;  /* 0x00000ec000087802 */ /* 0x000fce0000000f00 */
[----:B-1----:R-:W-:Y:S05]  /*0eb0*/  CALL.REL.NOINC `($__internal_0_$__cuda_sm20_sqrt_rn_f32_slowpath) ;  /* 0x00000000008c7944 */ /* 0x002fea0003c00000 */
[----:B------:R-:W-:Y:S05]  /*0ec0*/  BSYNC.RECONVERGENT B1 ;  /* 0x0000000000017941 */ /* 0x000fea0003800200 */
.L_x_19:
[----:B------:R-:W-:Y:S05]  /*0ed0*/  BRA `(.L_x_20) ;  /* 0x0000000000107947 */ /* 0x000fea0003800000 */
.L_x_18:
[----:B-1----:R-:W-:Y:S01]  /*0ee0*/  FMUL.FTZ R3, R6, R7 ;  /* 0x0000000706037220 */ /* 0x002fe20000410000 */
[----:B------:R-:W-:-:S03]  /*0ef0*/  FMUL.FTZ R4, R7, 0.5 ;  /* 0x3f00000007047820 */ /* 0x000fc60000410000 */
[----:B------:R-:W-:-:S04]  /*0f00*/  FFMA R0, -R3, R3, R6 ;  /* 0x0000000303007223 */ /* 0x000fc80000000106 */
[----:B------:R-:W-:-:S07]  /*0f10*/  FFMA R3, R0, R4, R3 ;  /* 0x0000000400037223 */ /* 0x000fce0000000003 */
.L_x_20:
[----:B------:R-:W-:Y:S05]  /*0f20*/  BSYNC.RECONVERGENT B0 ;  /* 0x0000000000007941 */ /* 0x000fea0003800200 */
.L_x_17:
[----:B------:R-:W0:Y:S01]  /*0f30*/  S2UR UR5, SR_CgaCtaId ;  /* 0x00000000000579c3 */ /* 0x000e220000008800 */
[----:B------:R-:W-:Y:S01]  /*0f40*/  UMOV UR4, 0x400 ;  /* 0x0000040000047882 */ /* 0x000fe20000000000 */
[----:B------:R-:W1:Y:S06]  /*0f50*/  LDCU UR6, c[0x0][0x394] ;  /* 0x00007280ff0677ac */ /* 0x000e6c0008000800 */
[----:B------:R-:W2:Y:S01]  /*0f60*/  LDC.64 R4, c[0x0][0x388] ;  /* 0x0000e200ff047b82 */ /* 0x000ea20000000a00 */
[----:B01----:R-:W-:-:S12]  /*0f70*/  ULEA UR4, UR5, UR4, 0x18 ;  /* 0x0000000405047291 */ /* 0x003fd8000f8ec0ff */
.L_x_23:
[----:B0-----:R-:W-:Y:S01]  /*0f80*/  LEA R6, R21, UR4, 0x2 ;  /* 0x0000000415067c11 */ /* 0x001fe2000f8e10ff */
[----:B------:R-:W0:Y:S01]  /*0f90*/  MUFU.RCP R8, R3 ;  /* 0x0000000300087308 */ /* 0x000e220000001000 */
[----:B------:R-:W-:Y:S03]  /*0fa0*/  BSSY.RECONVERGENT B0, `(.L_x_21) ;  /* 0x000000d000007945 */ /* 0x000fe60003800200 */
[----:B------:R-:W1:Y:S01]  /*0fb0*/  LDS R7, [R6] ;  /* 0x0000000006077984 */ /* 0x000e620000000800 */
[----:B0-----:R-:W-:-:S04]  /*0fc0*/  FFMA R9, R8, -R3, 1 ;  /* 0x3f80000008097423 */ /* 0x001fc80000000803 */
[----:B------:R-:W-:Y:S01]  /*0fd0*/  FFMA R9, R8, R9, R8 ;  /* 0x0000000908097223 */ /* 0x000fe20000000008 */
[----:B-1----:R-:W-:-:S04]  /*0fe0*/  FADD R0, R7, -R12 ;  /* 0x8000000c07007221 */ /* 0x002fc80000000000 */
[----:B------:R-:W0:Y:S01]  /*0ff0*/  FCHK P0, R0, R3 ;  /* 0x0000000300007302 */ /* 0x000e220000000000 */
[----:B------:R-:W-:-:S04]  /*1000*/  FFMA R8, R0, R9, RZ ;  /* 0x0000000900087223 */ /* 0x000fc800000000ff */
[----:B------:R-:W-:-:S04]  /*1010*/  FFMA R7, R8, -R3, R0 ;  /* 0x8000000308077223 */ /* 0x000fc80000000000 */
[----:B------:R-:W-:Y:S01]  /*1020*/  FFMA R9, R9, R7, R8 ;  /* 0x0000000709097223 */ /* 0x000fe20000000008 */
[----:B0-----:R-:W-:Y:S06]  /*1030*/  @!P0 BRA `(.L_x_22) ;  /* 0x00000000000c8947 */ /* 0x001fec0003800000 */
[----:B------:R-:W-:-:S07]  /*1040*/  MOV R6, 0x1060 ;  /* 0x0000106000067802 */ /* 0x000fce0000000f00 */
[----:B--2---:R-:W-:Y:S05]  /*1050*/  CALL.REL.NOINC `($__internal_1_$__cuda_sm3x_div_rn_noftz_f32_slowpath) ;  /* 0x0000000000807944 */ /* 0x004fea0003c00000 */
[----:B------:R-:W-:-:S07]  /*1060*/  MOV R9, R0 ;  /* 0x0000000000097202 */ /* 0x000fce0000000f00 */
.L_x_22:
[----:B------:R-:W-:Y:S05]  /*1070*/  BSYNC.RECONVERGENT B0 ;  /* 0x0000000000007941 */ /* 0x000fea0003800200 */
.L_x_21:
[----:B------:R-:W-:Y:S01]  /*1080*/  IMAD R7, R20, UR6, R21 ;  /* 0x0000000614077c24 */ /* 0x000fe2000f8e0215 */
[----:B------:R-:W-:-:S03]  /*1090*/  IADD3 R21, PT, PT, R2, R21, RZ ;  /* 0x0000001502157210 */ /* 0x000fc60007ffe0ff */
[----:B--2---:R-:W-:Y:S01]  /*10a0*/  IMAD.WIDE R6, R7, 0x4, R4 ;  /* 0x0000000407067825 */ /* 0x004fe200078e0204 */
[----:B------:R-:W-:-:S04]  /*10b0*/  ISETP.GE.AND P0, PT, R21, UR6, PT ;  /* 0x0000000615007c0c */ /* 0x000fc8000bf06270 */
[----:B------:R0:W-:Y:S09]  /*10c0*/  STG.E desc[UR8][R6.64], R9 ;  /* 0x0000000906007986 */ /* 0x0001f2000c101908 */
[----:B------:R-:W-:Y:S05]  /*10d0*/  @!P0 BRA `(.L_x_23) ;  /* 0xfffffffc00a88947 */ /* 0x000fea000383ffff */
[----:B------:R-:W-:Y:S05]  /*10e0*/  EXIT ;  /* 0x000000000000794d */ /* 0x000fea0003800000 */
        .weak           $__internal_0_$__cuda_sm20_sqrt_rn_f32_slowpath
        .type           $__internal_0_$__cuda_sm20_sqrt_rn_f32_slowpath,@function
        .size           $__internal_0_$__cuda_sm20_sqrt_rn_f32_slowpath,($__internal_1_$__cuda_sm3x_div_rn_noftz_f32_slowpath - $__internal_0_$__cuda_sm20_sqrt_rn_f32_slowpath)
$__internal_0_$__cuda_sm20_sqrt_rn_f32_slowpath:
[----:B------:R-:W-:-:S13]  /*10f0*/  LOP3.LUT P0, RZ, R6, 0x7fffffff, RZ, 0xc0, !PT ;  /* 0x7fffffff06ff7812 */ /* 0x000fda000780c0ff */
[----:B------:R-:W-:Y:S01]  /*1100*/  @!P0 MOV R3, R6 ;  /* 0x0000000600038202 */ /* 0x000fe20000000f00 */
[----:B------:R-:W-:Y:S06]  /*1110*/  @!P0 BRA `(.L_x_24) ;  /* 0x0000000000448947 */ /* 0x000fec0003800000 */
[----:B------:R-:W-:Y:S02]  /*1120*/  FSETP.GEU.FTZ.AND P0, PT, R6, RZ, PT ;  /* 0x000000ff0600720b */ /* 0x000fe40003f1e000 */
[----:B------:R-:W-:-:S11]  /*1130*/  MOV R0, R6 ;  /* 0x0000000600007202 */ /* 0x000fd60000000f00 */
[----:B------:R-:W-:Y:S01]  /*1140*/  @!P0 MOV R3, 0x7fffffff ;  /* 0x7fffffff00038802 */ /* 0x000fe20000000f00 */
[----:B------:R-:W-:Y:S06]  /*1150*/  @!P0 BRA `(.L_x_24) ;  /* 0x0000000000348947 */ /* 0x000fec0003800000 */
[----:B------:R-:W-:-:S13]  /*1160*/  FSETP.GTU.FTZ.AND P0, PT, |R0|, +INF , PT ;  /* 0x7f8000000000780b */ /* 0x000fda0003f1c200 */
[----:B------:R-:W-:Y:S01]  /*1170*/  @P0 FADD.FTZ R3, R0, 1 ;  /* 0x3f80000000030421 */ /* 0x000fe20000010000 */
[----:B------:R-:W-:Y:S06]  /*1180*/  @P0 BRA `(.L_x_24) ;  /* 0x0000000000280947 */ /* 0x000fec0003800000 */
[----:B------:R-:W-:-:S13]  /*1190*/  FSETP.NEU.FTZ.AND P0, PT, |R0|, +INF , PT ;  /* 0x7f8000000000780b */ /* 0x000fda0003f1d200 */
[----:B------:R-:W-:-:S04]  /*11a0*/  @P0 FFMA R4, R0, 1.84467440737095516160e+19, RZ ;  /* 0x5f80000000040823 */ /* 0x000fc800000000ff */
[----:B------:R-:W0:Y:S02]  /*11b0*/  @P0 MUFU.RSQ R3, R4 ;  /* 0x0000000400030308 */ /* 0x000e240000001400 */
[----:B0-----:R-:W-:Y:S01]  /*11c0*/  @P0 FMUL.FTZ R5, R4, R3 ;  /* 0x0000000304050220 */ /* 0x001fe20000410000 */
[----:B------:R-:W-:Y:S01]  /*11d0*/  @P0 FMUL.FTZ R7, R3, 0.5 ;  /* 0x3f00000003070820 */ /* 0x000fe20000410000 */
[----:B------:R-:W-:Y:S02]  /*11e0*/  @!P0 MOV R3, R0 ;  /* 0x0000000000038202 */ /* 0x000fe40000000f00 */
[----:B------:R-:W-:-:S04]  /*11f0*/  @P0 FADD.FTZ R6, -R5, -RZ ;  /* 0x800000ff05060221 */ /* 0x000fc80000010100 */
[----:B------:R-:W-:-:S04]  /*1200*/  @P0 FFMA R6, R5, R6, R4 ;  /* 0x0000000605060223 */ /* 0x000fc80000000004 */
[----:B------:R-:W-:-:S04]  /*1210*/  @P0 FFMA R6, R6, R7, R5 ;  /* 0x0000000706060223 */ /* 0x000fc80000000005 */
[----:B------:R-:W-:-:S07]  /*1220*/  @P0 FMUL.FTZ R3, R6, 2.3283064365386962891e-10 ;  /* 0x2f80000006030820 */ /* 0x000fce0000410000 */
.L_x_24:
[----:B------:R-:W-:Y:S01]  /*1230*/  HFMA2 R5, -RZ, RZ, 0, 0 ;  /* 0x00000000ff057431 */ /* 0x000fe200000001ff */
[----:B------:R-:W-:-:S04]  /*1240*/  MOV R4, R8 ;  /* 0x0000000800047202 */ /* 0x000fc80000000f00 */
[----:B------:R-:W-:Y:S05]  /*1250*/  RET.REL.NODEC R4 `(_Z9LayerNormPKfPfii) ;  /* 0xffffffec04687950 */ /* 0x000fea0003c3ffff */
        .weak           $__internal_1_$__cuda_sm3x_div_rn_noftz_f32_slowpath
        .type           $__internal_1_$__cuda_sm3x_div_rn_noftz_f32_slowpath,@function
        .size           $__internal_1_$__cuda_sm3x_div_rn_noftz_f32_slowpath,(.L_x_38 - $__internal_1_$__cuda_sm3x_div_rn_noftz_f32_slowpath)
$__internal_1_$__cuda_sm3x_div_rn_noftz_f32_slowpath:
[----:B------:R-:W-:Y:S01]  /*1260*/  SHF.R.U32.HI R8, RZ, 0x17, R3 ;  /* 0x00000017ff087819 */ /* 0x000fe20000011603 */
[----:B------:R-:W-:Y:S01]  /*1270*/  BSSY.RECONVERGENT B1, `(.L_x_25) ;  /* 0x0000063000017945 */ /* 0x000fe20003800200 */
[----:B------:R-:W-:Y:S02]  /*1280*/  SHF.R.U32.HI R7, RZ, 0x17, R0 ;  /* 0x00000017ff077819 */ /* 0x000fe40000011600 */
[----:B------:R-:W-:Y:S02]  /*1290*/  LOP3.LUT R8, R8, 0xff, RZ, 0xc0, !PT ;  /* 0x000000ff08087812 */ /* 0x000fe400078ec0ff */
[----:B------:R-:W-:Y:S02]  /*12a0*/  LOP3.LUT R14, R7, 0xff, RZ, 0xc0, !PT ;  /* 0x000000ff070e7812 */ /* 0x000fe400078ec0ff */
[----:B------:R-:W-:Y:S02]  /*12b0*/  IADD3 R11, PT, PT, R8, -0x1, RZ ;  /* 0xffffffff080b7810 */ /* 0x000fe40007ffe0ff */
[----:B------:R-:W-:-:S02]  /*12c0*/  IADD3 R10, PT, PT, R14, -0x1, RZ ;  /* 0xffffffff0e0a7810 */ /* 0x000fc40007ffe0ff */
[----:B------:R-:W-:Y:S02]  /*12d0*/  ISETP.GT.U32.AND P0, PT, R11, 0xfd, PT ;  /* 0x000000fd0b00780c */ /* 0x000fe40003f04070 */
[----:B------:R-:W-:Y:S02]  /*12e0*/  MOV R9, R3 ;  /* 0x0000000300097202 */ /* 0x000fe40000000f00 */
[----:B------:R-:W-:-:S13]  /*12f0*/  ISETP.GT.U32.OR P0, PT, R10, 0xfd, P0 ;  /* 0x000000fd0a00780c */ /* 0x000fda0000704470 */
[----:B------:R-:W-:Y:S01]  /*1300*/  @!P0 MOV R7, RZ ;  /* 0x000000ff00078202 */ /* 0x000fe20000000f00 */
[----:B------:R-:W-:Y:S06]  /*1310*/  @!P0 BRA `(.L_x_26) ;  /* 0x00000000005c8947 */ /* 0x000fec0003800000 */
[----:B------:R-:W-:Y:S02]  /*1320*/  FSETP.GTU.FTZ.AND P0, PT, |R0|, +INF , PT ;  /* 0x7f8000000000780b */ /* 0x000fe40003f1c200 */
[----:B------:R-:W-:-:S04]  /*1330*/  FSETP.GTU.FTZ.AND P1, PT, |R3|, +INF , PT ;  /* 0x7f8000000300780b */ /* 0x000fc80003f3c200 */
[----:B------:R-:W-:-:S13]  /*1340*/  PLOP3.LUT P0, PT, P0, P1, PT, 0xf8, 0x8f ;  /* 0x00000000008f781c */ /* 0x000fda0000703f70 */
[----:B------:R-:W-:Y:S05]  /*1350*/  @P0 BRA `(.L_x_27) ;  /* 0x00000004004c0947 */ /* 0x000fea0003800000 */
[----:B------:R-:W-:-:S13]  /*1360*/  LOP3.LUT P0, RZ, R9, 0x7fffffff, R0, 0xc8, !PT ;  /* 0x7fffffff09ff7812 */ /* 0x000fda000780c800 */
[----:B------:R-:W-:Y:S05]  /*1370*/  @!P0 BRA `(.L_x_28) ;  /* 0x00000004003c8947 */ /* 0x000fea0003800000 */
[C---:B------:R-:W-:Y:S02]  /*1380*/  FSETP.NEU.FTZ.AND P3, PT, |R0|.reuse, +INF , PT ;  /* 0x7f8000000000780b */ /* 0x040fe40003f7d200 */
[----:B------:R-:W-:Y:S02]  /*1390*/  FSETP.NEU.FTZ.AND P1, PT, |R3|, +INF , PT ;  /* 0x7f8000000300780b */ /* 0x000fe40003f3d200 */
[----:B------:R-:W-:-:S11]  /*13a0*/  FSETP.NEU.FTZ.AND P0, PT, |R0|, +INF , PT ;  /* 0x7f8000000000780b */ /* 0x000fd60003f1d200 */
[----:B------:R-:W-:Y:S05]  /*13b0*/  @!P1 BRA !P3, `(.L_x_28) ;  /* 0x00000004002c9947 */ /* 0x000fea0005800000 */
[----:B------:R-:W-:-:S04]  /*13c0*/  LOP3.LUT P3, RZ, R0, 0x7fffffff, RZ, 0xc0, !PT ;  /* 0x7fffffff00ff7812 */ /* 0x000fc8000786c0ff */
[----:B------:R-:W-:-:S13]  /*13d0*/  PLOP3.LUT P1, PT, P1, P3, PT, 0x2f, 0xf2 ;  /* 0x0000000000f2781c */ /* 0x000fda0000f26577 */
[----:B------:R-:W-:Y:S05]  /*13e0*/  @P1 BRA `(.L_x_29) ;  /* 0x0000000400181947 */ /* 0x000fea0003800000 */
[----:B------:R-:W-:-:S04]  /*13f0*/  LOP3.LUT P1, RZ, R9, 0x7fffffff, RZ, 0xc0, !PT ;  /* 0x7fffffff09ff7812 */ /* 0x000fc8000782c0ff */
[----:B------:R-:W-:-:S13]  /*1400*/  PLOP3.LUT P0, PT, P0, P1, PT, 0x2f, 0xf2 ;  /* 0x0000000000f2781c */ /* 0x000fda0000702577 */
[----:B------:R-:W-:Y:S05]  /*1410*/  @P0 BRA `(.L_x_30) ;  /* 0x0000000400000947 */ /* 0x000fea0003800000 */
[----:B------:R-:W-:Y:S02]  /*1420*/  ISETP.GE.AND P0, PT, R10, RZ, PT ;  /* 0x000000ff0a00720c */ /* 0x000fe40003f06270 */
[----:B------:R-:W-:-:S11]  /*1430*/  ISETP.GE.AND P1, PT, R11, RZ, PT ;  /* 0x000000ff0b00720c */ /* 0x000fd60003f26270 */
[----:B------:R-:W-:Y:S01]  /*1440*/  @P0 MOV R7, RZ ;  /* 0x000000ff00070202 */ /* 0x000fe20000000f00 */
[----:B------:R-:W-:Y:S01]  /*1450*/  @!P0 FFMA R0, R0, 1.84467440737095516160e+19, RZ ;  /* 0x5f80000000008823 */ /* 0x000fe200000000ff */
[----:B------:R-:W-:Y:S01]  /*1460*/  @!P0 MOV R7, 0xffffffc0 ;  /* 0xffffffc000078802 */ /* 0x000fe20000000f00 */
[----:B------:R-:W-:-:S03]  /*1470*/  @!P1 FFMA R9, R3, 1.84467440737095516160e+19, RZ ;  /* 0x5f80000003099823 */ /* 0x000fc600000000ff */
[----:B------:R-:W-:-:S07]  /*1480*/  @!P1 IADD3 R7, PT, PT, R7, 0x40, RZ ;  /* 0x0000004007079810 */ /* 0x000fce0007ffe0ff */
.L_x_26:
[----:B------:R-:W-:Y:S01]  /*1490*/  LEA R10, R8, 0xc0800000, 0x17 ;  /* 0xc0800000080a7811 */ /* 0x000fe200078eb8ff */
[----:B------:R-:W-:Y:S03]  /*14a0*/  BSSY.RECONVERGENT B2, `(.L_x_31) ;  /* 0x0000036000027945 */ /* 0x000fe60003800200 */
[----:B------:R-:W-:Y:S02]  /*14b0*/  IADD3 R10, PT, PT, -R10, R9, RZ ;  /* 0x000000090a0a7210 */ /* 0x000fe40007ffe1ff */
[----:B------:R-:W-:Y:S02]  /*14c0*/  IADD3 R9, PT, PT, R14, -0x7f, RZ ;  /* 0xffffff810e097810 */ /* 0x000fe40007ffe0ff */
[----:B------:R0:W1:Y:S01]  /*14d0*/  MUFU.RCP R11, R10 ;  /* 0x0000000a000b7308 */ /* 0x0000620000001000 */
[----:B------:R-:W-:Y:S02]  /*14e0*/  FADD.FTZ R13, -R10, -RZ ;  /* 0x800000ff0a0d7221 */ /* 0x000fe40000010100 */
[C---:B------:R-:W-:Y:S01]  /*14f0*/  IMAD R0, R9.reuse, -0x800000, R0 ;  /* 0xff80000009007824 */ /* 0x040fe200078e0200 */
[----:B0-----:R-:W-:-:S04]  /*1500*/  IADD3 R10, PT, PT, R9, 0x7f, -R8 ;  /* 0x0000007f090a7810 */ /* 0x001fc80007ffe808 */
[----:B------:R-:W-:Y:S01]  /*1510*/  IADD3 R7, PT, PT, R10, R7, RZ ;  /* 0x000000070a077210 */ /* 0x000fe20007ffe0ff */
[----:B-1----:R-:W-:-:S04]  /*1520*/  FFMA R14, R11, R13, 1 ;  /* 0x3f8000000b0e7423 */ /* 0x002fc8000000000d */
[----:B------:R-:W-:-:S04]  /*1530*/  FFMA R16, R11, R14, R11 ;  /* 0x0000000e0b107223 */ /* 0x000fc8000000000b */
[----:B------:R-:W-:-:S04]  /*1540*/  FFMA R11, R0, R16, RZ ;  /* 0x00000010000b7223 */ /* 0x000fc800000000ff */
[----:B------:R-:W-:-:S04]  /*1550*/  FFMA R14, R13, R11, R0 ;  /* 0x0000000b0d0e7223 */ /* 0x000fc80000000000 */
[----:B------:R-:W-:-:S04]  /*1560*/  FFMA R11, R16, R14, R11 ;  /* 0x0000000e100b7223 */ /* 0x000fc8000000000b */
[----:B------:R-:W-:-:S04]  /*1570*/  FFMA R14, R13, R11, R0 ;  /* 0x0000000b0d0e7223 */ /* 0x000fc80000000000 */
[----:B------:R-:W-:-:S05]  /*1580*/  FFMA R0, R16, R14, R11 ;  /* 0x0000000e10007223 */ /* 0x000fca000000000b */
[----:B------:R-:W-:-:S04]  /*1590*/  SHF.R.U32.HI R8, RZ, 0x17, R0 ;  /* 0x00000017ff087819 */ /* 0x000fc80000011600 */
[----:B------:R-:W-:-:S04]  /*15a0*/  LOP3.LUT R8, R8, 0xff, RZ, 0xc0, !PT ;  /* 0x000000ff08087812 */ /* 0x000fc800078ec0ff */
[----:B------:R-:W-:-:S04]  /*15b0*/  IADD3 R13, PT, PT, R8, R7, RZ ;  /* 0x00000007080d7210 */ /* 0x000fc80007ffe0ff */
[----:B------:R-:W-:-:S04]  /*15c0*/  IADD3 R8, PT, PT, R13, -0x1, RZ ;  /* 0xffffffff0d087810 */ /* 0x000fc80007ffe0ff */
[----:B------:R-:W-:-:S13]  /*15d0*/  ISETP.GE.U32.AND P0, PT, R8, 0xfe, PT ;  /* 0x000000fe0800780c */ /* 0x000fda0003f06070 */
[----:B------:R-:W-:Y:S05]  /*15e0*/  @!P0 BRA `(.L_x_32) ;  /* 0x0000000000808947 */ /* 0x000fea0003800000 */
[----:B------:R-:W-:-:S13]  /*15f0*/  ISETP.GT.AND P0, PT, R13, 0xfe, PT ;  /* 0x000000fe0d00780c */ /* 0x000fda0003f04270 */
[----:B------:R-:W-:Y:S05]  /*1600*/  @P0 BRA `(.L_x_33) ;  /* 0x00000000006c0947 */ /* 0x000fea0003800000 */
[----:B------:R-:W-:-:S13]  /*1610*/  ISETP.GE.AND P0, PT, R13, 0x1, PT ;  /* 0x000000010d00780c */ /* 0x000fda0003f06270 */
[----:B------:R-:W-:Y:S05]  /*1620*/  @P0 BRA `(.L_x_34) ;  /* 0x0000000000740947 */ /* 0x000fea0003800000 */
[----:B------:R-:W-:Y:S02]  /*1630*/  ISETP.GE.AND P0, PT, R13, -0x18, PT ;  /* 0xffffffe80d00780c */ /* 0x000fe40003f06270 */
[----:B------:R-:W-:-:S11]  /*1640*/  LOP3.LUT R0, R0, 0x80000000, RZ, 0xc0, !PT ;  /* 0x8000000000007812 */ /* 0x000fd600078ec0ff */
[----:B------:R-:W-:Y:S05]  /*1650*/  @!P0 BRA `(.L_x_34) ;  /* 0x0000000000688947 */ /* 0x000fea0003800000 */
[CCC-:B------:R-:W-:Y:S01]  /*1660*/  FFMA.RZ R7, R16.reuse, R14.reuse, R11.reuse ;  /* 0x0000000e10077223 */ /* 0x1c0fe2000000c00b */
[C---:B------:R-:W-:Y:S01]  /*1670*/  IADD3 R10, PT, PT, R13.reuse, 0x20, RZ ;  /* 0x000000200d0a7810 */ /* 0x040fe20007ffe0ff */
[CCC-:B------:R-:W-:Y:S01]  /*1680*/  FFMA.RM R8, R16.reuse, R14.reuse, R11.reuse ;  /* 0x0000000e10087223 */ /* 0x1c0fe2000000400b */
[----:B------:R-:W-:Y:S02]  /*1690*/  ISETP.NE.AND P3, PT, R13, RZ, PT ;  /* 0x000000ff0d00720c */ /* 0x000fe40003f65270 */
[----:B------:R-:W-:Y:S01]  /*16a0*/  LOP3.LUT R9, R7, 0x7fffff, RZ, 0xc0, !PT ;  /* 0x007fffff07097812 */ /* 0x000fe200078ec0ff */
[----:B------:R-:W-:Y:S01]  /*16b0*/  FFMA.RP R7, R16, R14, R11 ;  /* 0x0000000e10077223 */ /* 0x000fe2000000800b */
[----:B------:R-:W-:Y:S02]  /*16c0*/  ISETP.NE.AND P1, PT, R13, RZ, PT ;  /* 0x000000ff0d00720c */ /* 0x000fe40003f25270 */
[----:B------:R-:W-:Y:S02]  /*16d0*/  LOP3.LUT R9, R9, 0x800000, RZ, 0xfc, !PT ;  /* 0x0080000009097812 */ /* 0x000fe400078efcff */
[----:B------:R-:W-:-:S02]  /*16e0*/  IADD3 R11, PT, PT, -R13, RZ, RZ ;  /* 0x000000ff0d0b7210 */ /* 0x000fc40007ffe1ff */
[----:B------:R-:W-:Y:S02]  /*16f0*/  SHF.L.U32 R10, R9, R10, RZ ;  /* 0x0000000a090a7219 */ /* 0x000fe400000006ff */
[----:B------:R-:W-:Y:S02]  /*1700*/  FSETP.NEU.FTZ.AND P0, PT, R7, R8, PT ;  /* 0x000000080700720b */ /* 0x000fe40003f1d000 */
[----:B------:R-:W-:Y:S02]  /*1710*/  SEL R8, R11, RZ, P3 ;  /* 0x000000ff0b087207 */ /* 0x000fe40001800000 */
[----:B------:R-:W-:Y:S02]  /*1720*/  ISETP.NE.AND P1, PT, R10, RZ, P1 ;  /* 0x000000ff0a00720c */ /* 0x000fe40000f25270 */
[----:B------:R-:W-:Y:S02]  /*1730*/  SHF.R.U32.HI R8, RZ, R8, R9 ;  /* 0x00000008ff087219 */ /* 0x000fe40000011609 */
[----:B------:R-:W-:-:S02]  /*1740*/  PLOP3.LUT P0, PT, P0, P1, PT, 0xf8, 0x8f ;  /* 0x00000000008f781c */ /* 0x000fc40000703f70 */
[----:B------:R-:W-:Y:S02]  /*1750*/  SHF.R.U32.HI R10, RZ, 0x1, R8 ;  /* 0x00000001ff0a7819 */ /* 0x000fe40000011608 */
[----:B------:R-:W-:-:S04]  /*1760*/  SEL R7, RZ, 0x1, !P0 ;  /* 0x00000001ff077807 */ /* 0x000fc80004000000 */
[----:B------:R-:W-:-:S04]  /*1770*/  LOP3.LUT R7, R7, 0x1, R10, 0xf8, !PT ;  /* 0x0000000107077812 */ /* 0x000fc800078ef80a */
[----:B------:R-:W-:-:S04]  /*1780*/  LOP3.LUT R7, R7, R8, RZ, 0xc0, !PT ;  /* 0x0000000807077212 */ /* 0x000fc800078ec0ff */
[----:B------:R-:W-:-:S04]  /*1790*/  IADD3 R7, PT, PT, R10, R7, RZ ;  /* 0x000000070a077210 */ /* 0x000fc80007ffe0ff */
[----:B------:R-:W-:Y:S01]  /*17a0*/  LOP3.LUT R0, R7, R0, RZ, 0xfc, !PT ;  /* 0x0000000007007212 */ /* 0x000fe200078efcff */
[----:B------:R-:W-:Y:S06]  /*17b0*/  BRA `(.L_x_34) ;  /* 0x0000000000107947 */ /* 0x000fec0003800000 */
.L_x_33:
[----:B------:R-:W-:-:S04]  /*17c0*/  LOP3.LUT R0, R0, 0x80000000, RZ, 0xc0, !PT ;  /* 0x8000000000007812 */ /* 0x000fc800078ec0ff */
[----:B------:R-:W-:Y:S01]  /*17d0*/  LOP3.LUT R0, R0, 0x7f800000, RZ, 0xfc, !PT ;  /* 0x7f80000000007812 */ /* 0x000fe200078efcff */
[----:B------:R-:W-:Y:S06]  /*17e0*/  BRA `(.L_x_34) ;  /* 0x0000000000047947 */ /* 0x000fec0003800000 */
.L_x_32:
[----:B------:R-:W-:-:S07]  /*17f0*/  LEA R0, R7, R0, 0x17 ;  /* 0x0000000007007211 */ /* 0x000fce00078eb8ff */
.L_x_34:
[----:B------:R-:W-:Y:S05]  /*1800*/  BSYNC.RECONVERGENT B2 ;  /* 0x0000000000027941 */ /* 0x000fea0003800200 */
.L_x_31:
[----:B------:R-:W-:Y:S05]  /*1810*/  BRA `(.L_x_35) ;  /* 0x0000000000207947 */ /* 0x000fea0003800000 */
.L_x_30:
[----:B------:R-:W-:-:S04]  /*1820*/  LOP3.LUT R0, R9, 0x80000000, R0, 0x48, !PT ;  /* 0x8000000009007812 */ /* 0x000fc800078e4800 */
[----:B------:R-:W-:Y:S01]  /*1830*/  LOP3.LUT R0, R0, 0x7f800000, RZ, 0xfc, !PT ;  /* 0x7f80000000007812 */ /* 0x000fe200078efcff */
[----:B------:R-:W-:Y:S06]  /*1840*/  BRA `(.L_x_35) ;  /* 0x0000000000147947 */ /* 0x000fec0003800000 */
.L_x_29:
[----:B------:R-:W-:Y:S01]  /*1850*/  LOP3.LUT R0, R9, 0x80000000, R0, 0x48, !PT ;  /* 0x8000000009007812 */ /* 0x000fe200078e4800 */
[----:B------:R-:W-:Y:S06]  /*1860*/  BRA `(.L_x_35) ;  /* 0x00000000000c7947 */ /* 0x000fec0003800000 */
.L_x_28:
[----:B------:R-:W0:Y:S01]  /*1870*/  MUFU.RSQ R0, -QNAN ;  /* 0xffc0000000007908 */ /* 0x000e220000001400 */
[----:B------:R-:W-:Y:S05]  /*1880*/  BRA `(.L_x_35) ;  /* 0x0000000000047947 */ /* 0x000fea0003800000 */
.L_x_27:
[----:B------:R-:W-:-:S07]  /*1890*/  FADD.FTZ R0, R0, R3 ;  /* 0x0000000300007221 */ /* 0x000fce0000010000 */
.L_x_35:
[----:B------:R-:W-:Y:S05]  /*18a0*/  BSYNC.RECONVERGENT B1 ;  /* 0x0000000000017941 */ /* 0x000fea0003800200 */
.L_x_25:
[----:B------:R-:W-:-:S04]  /*18b0*/  HFMA2 R7, -RZ, RZ, 0, 0 ;  /* 0x00000000ff077431 */ /* 0x000fc800000001ff */
[----:B0-----:R-:W-:Y:S05]  /*18c0*/  RET.REL.NODEC R6 `(_Z9LayerNormPKfPfii) ;  /* 0xffffffe406cc7950 */ /* 0x001fea0003c3ffff */
.L_x_36:
[----:B------:R-:W-:-:S00]  /*18d0*/  BRA `(.L_x_36) ;  /* 0xfffffffc00fc7947 */ /* 0x000fc0000383ffff */
[----:B------:R-:W-:-:S00]  /*18e0*/  NOP ;  /* 0x0000000000007918 */ /* 0x000fc00000000000 */
        /* <DEDUP_REMOVED lines=9> */
.L_x_38:


//--------------------- .nv.shared._Z9LayerNormPKfPfii --------------------------
	.section	.nv.shared._Z9LayerNormPKfPfii,"aw",@nobits
	.sectionflags	@""
	.align	16
	.zero		1024


//--------------------- .nv.shared.reserved.0     --------------------------
	.section	.nv.shared.reserved.0,"aw",@nobits
	.weak		__nv_reservedSMEM_offset_0_alias
	.size		__nv_reservedSMEM_offset_0_alias, 0, 64
	.other		__nv_reservedSMEM_offset_0_alias,@"STO_CUDA_RESERVED_SHARED STV_DEFAULT"
__nv_reservedSMEM_offset_0_alias:
	.zero		0
	.zero		64


//--------------------- .nv.constant0._Z9LayerNormPKfPfii --------------------------
	.section	.nv.constant0._Z9LayerNormPKfPfii,"a",@progbits
	.sectionflags	@""
	.align	4
.nv.constant0._Z9LayerNormPKfPfii:
	.zero		920


//--------------------- SYMBOLS --------------------------

	.type		.nv.reservedSmem.offset0,@object
	.size		.nv.reservedSmem.offset0,0x4
	.type		.nv.reservedSmem.cap,@object
	.size		.nv.reservedSmem.cap,0x4
